//
// Generated by NVIDIA NVVM Compiler
//
// Compiler Build ID: CL-36424714
// Cuda compilation tools, release 13.0, V13.0.88
// Based on NVVM 20.0.0
//

.version 9.0
.target sm_100
.address_size 64

	// .globl	_Z9rgbtograyPhS_ii

.visible .entry _Z9rgbtograyPhS_ii(
	.param .u64 .ptr .align 1 _Z9rgbtograyPhS_ii_param_0,
	.param .u64 .ptr .align 1 _Z9rgbtograyPhS_ii_param_1,
	.param .u32 _Z9rgbtograyPhS_ii_param_2,
	.param .u32 _Z9rgbtograyPhS_ii_param_3
)
{
	.reg .pred 	%p<4>;
	.reg .b16 	%rs<4>;
	.reg .b32 	%r<14>;
	.reg .b32 	%f<7>;
	.reg .b64 	%rd<9>;

	ld.param.u64 	%rd1, [_Z9rgbtograyPhS_ii_param_0];
	ld.param.u64 	%rd2, [_Z9rgbtograyPhS_ii_param_1];
	ld.param.u32 	%r3, [_Z9rgbtograyPhS_ii_param_2];
	ld.param.u32 	%r4, [_Z9rgbtograyPhS_ii_param_3];
	mov.u32 	%r5, %tid.x;
	mov.u32 	%r6, %ntid.x;
	mov.u32 	%r7, %ctaid.x;
	mad.lo.s32 	%r1, %r6, %r7, %r5;
	mov.u32 	%r8, %tid.y;
	mov.u32 	%r9, %ntid.y;
	mov.u32 	%r10, %ctaid.y;
	mad.lo.s32 	%r2, %r9, %r10, %r8;
	setp.ge.s32 	%p1, %r2, %r4;
	setp.ge.s32 	%p2, %r1, %r3;
	or.pred  	%p3, %p2, %p1;
	@%p3 bra 	$L__BB0_2;
	cvta.to.global.u64 	%rd3, %rd2;
	cvta.to.global.u64 	%rd4, %rd1;
	mad.lo.s32 	%r11, %r3, %r2, %r1;
	mul.lo.s32 	%r12, %r11, 3;
	cvt.s64.s32 	%rd5, %r12;
	add.s64 	%rd6, %rd3, %rd5;
	ld.global.u8 	%rs1, [%rd6];
	ld.global.u8 	%rs2, [%rd6+1];
	ld.global.u8 	%rs3, [%rd6+2];
	cvt.rn.f32.u16 	%f1, %rs1;
	cvt.rn.f32.u16 	%f2, %rs2;
	mul.f32 	%f3, %f2, 0f3F3851EC;
	fma.rn.f32 	%f4, %f1, 0f3E570A3D, %f3;
	cvt.rn.f32.u16 	%f5, %rs3;
	fma.rn.f32 	%f6, %f5, 0f3D8F5C29, %f4;
	cvt.rzi.u32.f32 	%r13, %f6;
	cvt.s64.s32 	%rd7, %r11;
	add.s64 	%rd8, %rd4, %rd7;
	st.global.u8 	[%rd8], %r13;
$L__BB0_2:
	ret;

}


// ===== COMPILED SASS (sm_100) =====

	.target	sm_100

	.elftype	@"ET_EXEC"


//--------------------- .note.nv.tkinfo           --------------------------
	.section	.note.nv.tkinfo,"",@"SHT_NOTE"
	.sectionflags	@"SHF_NOTE_NV_TKINFO"
	.tkinfo
        /*0018*/ 	.word	0x00000002
        /*0030*/ 	.string	""
        /*0030*/ 	.string	"ptxas"
        /*0030*/ 	.string	"Cuda compilation tools, release 13.0, V13.0.88"
        /*0030*/ 	.string	"Build cuda_13.0.r13.0/compiler.36424714_0"
        /*0030*/ 	.string	"-arch sm_100 -m 64 "



//--------------------- .note.nv.cuinfo           --------------------------
	.section	.note.nv.cuinfo,"",@"SHT_NOTE"
	.sectionflags	@"SHF_NOTE_NV_CUINFO"
        /*0018*/ 	.short	0x0002
        /*001a*/ 	.short	0x0064
        /*001c*/ 	.short	0x0082
	.zero		2


//--------------------- .nv.info                  --------------------------
	.section	.nv.info,"",@"SHT_CUDA_INFO"
	.align	4


	//----- nvinfo : EIATTR_REGCOUNT
	.align		4
        /*0000*/ 	.byte	0x04, 0x2f
        /*0002*/ 	.short	(.L_1 - .L_0)
	.align		4
.L_0:
        /*0004*/ 	.word	index@(_Z9rgbtograyPhS_ii)
        /*0008*/ 	.word	0x0000000a


	//----- nvinfo : EIATTR_FRAME_SIZE
	.align		4
.L_1:
        /*000c*/ 	.byte	0x04, 0x11
        /*000e*/ 	.short	(.L_3 - .L_2)
	.align		4
.L_2:
        /*0010*/ 	.word	index@(_Z9rgbtograyPhS_ii)
        /*0014*/ 	.word	0x00000000


	//----- nvinfo : EIATTR_MIN_STACK_SIZE
	.align		4
.L_3:
        /*0018*/ 	.byte	0x04, 0x12
        /*001a*/ 	.short	(.L_5 - .L_4)
	.align		4
.L_4:
        /*001c*/ 	.word	index@(_Z9rgbtograyPhS_ii)
        /*0020*/ 	.word	0x00000000
.L_5:


//--------------------- .nv.compat                --------------------------
	.section	.nv.compat,"",@"SHT_CUDA_COMPAT_INFO"
	.align	4
        /*0000*/ 	.byte	0x02, 0x09, 0x00, 0x00, 0x02, 0x02, 0x01, 0x00, 0x02, 0x05, 0x05, 0x00, 0x03, 0x07, 0x01, 0x01
        /*0010*/ 	.byte	0x02, 0x03, 0x00, 0x00, 0x02, 0x06, 0x01, 0x00, 0x04, 0x0b, 0x08, 0x00, 0x09, 0x00, 0x00, 0x00
        /*0020*/ 	.byte	0x00, 0x00, 0x00, 0x00


//--------------------- .nv.info._Z9rgbtograyPhS_ii --------------------------
	.section	.nv.info._Z9rgbtograyPhS_ii,"",@"SHT_CUDA_INFO"
	.sectionflags	@""
	.align	4


	//----- nvinfo : EIATTR_CUDA_API_VERSION
	.align		4
        /*0000*/ 	.byte	0x04, 0x37
        /*0002*/ 	.short	(.L_7 - .L_6)
.L_6:
        /*0004*/ 	.word	0x00000082


	//----- nvinfo : EIATTR_KPARAM_INFO
	.align		4
.L_7:
        /*0008*/ 	.byte	0x04, 0x17
        /*000a*/ 	.short	(.L_9 - .L_8)
.L_8:
        /*000c*/ 	.word	0x00000000
        /*0010*/ 	.short	0x0003
        /*0012*/ 	.short	0x0014
        /*0014*/ 	.byte	0x00, 0xf0, 0x11, 0x00


	//----- nvinfo : EIATTR_KPARAM_INFO
	.align		4
.L_9:
        /*0018*/ 	.byte	0x04, 0x17
        /*001a*/ 	.short	(.L_11 - .L_10)
.L_10:
        /*001c*/ 	.word	0x00000000
        /*0020*/ 	.short	0x0002
        /*0022*/ 	.short	0x0010
        /*0024*/ 	.byte	0x00, 0xf0, 0x11, 0x00


	//----- nvinfo : EIATTR_KPARAM_INFO
	.align		4
.L_11:
        /*0028*/ 	.byte	0x04, 0x17
        /*002a*/ 	.short	(.L_13 - .L_12)
.L_12:
        /*002c*/ 	.word	0x00000000
        /*0030*/ 	.short	0x0001
        /*0032*/ 	.short	0x0008
        /*0034*/ 	.byte	0x00, 0xf5, 0x21, 0x00


	//----- nvinfo : EIATTR_KPARAM_INFO
	.align		4
.L_13:
        /*0038*/ 	.byte	0x04, 0x17
        /*003a*/ 	.short	(.L_15 - .L_14)
.L_14:
        /*003c*/ 	.word	0x00000000
        /*0040*/ 	.short	0x0000
        /*0042*/ 	.short	0x0000
        /*0044*/ 	.byte	0x00, 0xf5, 0x21, 0x00


	//----- nvinfo : EIATTR_SPARSE_MMA_MASK
	.align		4
.L_15:
        /*0048*/ 	.byte	0x03, 0x50
        /*004a*/ 	.short	0x0000


	//----- nvinfo : EIATTR_MAXREG_COUNT
	.align		4
        /*004c*/ 	.byte	0x03, 0x1b
        /*004e*/ 	.short	0x00ff


	//----- nvinfo : EIATTR_MERCURY_ISA_VERSION
	.align		4
        /*0050*/ 	.byte	0x03, 0x5f
        /*0052*/ 	.short	0x0101


	//----- nvinfo : EIATTR_VRC_CTA_INIT_COUNT
	.align		4
        /*0054*/ 	.byte	0x02, 0x4a
	.zero		1
	.zero		1


	//----- nvinfo : EIATTR_EXIT_INSTR_OFFSETS
	.align		4
        /*0058*/ 	.byte	0x04, 0x1c
        /*005a*/ 	.short	(.L_17 - .L_16)


	//   ....[0]....
.L_16:
        /*005c*/ 	.word	0x000000c0


	//   ....[1]....
        /*0060*/ 	.word	0x00000200


	//----- nvinfo : EIATTR_CBANK_PARAM_SIZE
	.align		4
.L_17:
        /*0064*/ 	.byte	0x03, 0x19
        /*0066*/ 	.short	0x0018


	//----- nvinfo : EIATTR_PARAM_CBANK
	.align		4
        /*0068*/ 	.byte	0x04, 0x0a
        /*006a*/ 	.short	(.L_19 - .L_18)
	.align		4
.L_18:
        /*006c*/ 	.word	index@(.nv.constant0._Z9rgbtograyPhS_ii)
        /*0070*/ 	.short	0x0380
        /*0072*/ 	.short	0x0018


	//----- nvinfo : EIATTR_SW_WAR
	.align		4
.L_19:
        /*0074*/ 	.byte	0x04, 0x36
        /*0076*/ 	.short	(.L_21 - .L_20)
.L_20:
        /*0078*/ 	.word	0x00000008
.L_21:


//--------------------- .nv.callgraph             --------------------------
	.section	.nv.callgraph,"",@"SHT_CUDA_CALLGRAPH"
	.align	4
	.sectionentsize	8
	.align		4
        /*0000*/ 	.word	0x00000000
	.align		4
        /*0004*/ 	.word	0xffffffff
	.align		4
        /*0008*/ 	.word	0x00000000
	.align		4
        /*000c*/ 	.word	0xfffffffe
	.align		4
        /*0010*/ 	.word	0x00000000
	.align		4
        /*0014*/ 	.word	0xfffffffd
	.align		4
        /*0018*/ 	.word	0x00000000
	.align		4
        /*001c*/ 	.word	0xfffffffc


//--------------------- .text._Z9rgbtograyPhS_ii  --------------------------
	.section	.text._Z9rgbtograyPhS_ii,"ax",@progbits
	.align	128
        .global         _Z9rgbtograyPhS_ii
        .type           _Z9rgbtograyPhS_ii,@function
        .size           _Z9rgbtograyPhS_ii,(.L_x_1 - _Z9rgbtograyPhS_ii)
        .other          _Z9rgbtograyPhS_ii,@"STO_CUDA_ENTRY STV_DEFAULT"
_Z9rgbtograyPhS_ii:
.text._Z9rgbtograyPhS_ii:
[----:B------:R-:W-:Y:S01]  /*0000*/  LDC R1, c[0x0][0x37c] ;  /* 0x0000df00ff017b82 */ /* 0x000fe20000000800 */
[----:B------:R-:W0:Y:S01]  /*0010*/  S2R R3, SR_TID.Y ;  /* 0x0000000000037919 */ /* 0x000e220000002200 */
[----:B------:R-:W1:Y:S01]  /*0020*/  LDCU UR4, c[0x0][0x360] ;  /* 0x00006c00ff0477ac */ /* 0x000e620008000800 */
[----:B------:R-:W0:Y:S01]  /*0030*/  S2R R2, SR_CTAID.Y ;  /* 0x0000000000027919 */ /* 0x000e220000002600 */
[----:B------:R-:W0:Y:S01]  /*0040*/  LDCU UR5, c[0x0][0x364] ;  /* 0x00006c80ff0577ac */ /* 0x000e220008000800 */
[----:B------:R-:W1:Y:S01]  /*0050*/  S2R R0, SR_TID.X ;  /* 0x0000000000007919 */ /* 0x000e620000002100 */
[----:B------:R-:W2:Y:S01]  /*0060*/  LDCU.64 UR6, c[0x0][0x390] ;  /* 0x00007200ff0677ac */ /* 0x000ea20008000a00 */
[----:B------:R-:W1:Y:S01]  /*0070*/  S2R R5, SR_CTAID.X ;  /* 0x0000000000057919 */ /* 0x000e620000002500 */
[----:B0-----:R-:W-:-:S05]  /*0080*/  IMAD R3, R2, UR5, R3 ;  /* 0x0000000502037c24 */ /* 0x001fca000f8e0203 */
[----:B--2---:R-:W-:Y:S01]  /*0090*/  ISETP.GE.AND P0, PT, R3, UR7, PT ;  /* 0x0000000703007c0c */ /* 0x004fe2000bf06270 */
[----:B-1----:R-:W-:-:S05]  /*00a0*/  IMAD R0, R5, UR4, R0 ;  /* 0x0000000405007c24 */ /* 0x002fca000f8e0200 */
[----:B------:R-:W-:-:S13]  /*00b0*/  ISETP.GE.OR P0, PT, R0, UR6, P0 ;  /* 0x0000000600007c0c */ /* 0x000fda0008706670 */
[----:B------:R-:W-:Y:S05]  /*00c0*/  @P0 EXIT ;  /* 0x000000000000094d */ /* 0x000fea0003800000 */
[----:B------:R-:W0:Y:S01]  /*00d0*/  LDCU.128 UR8, c[0x0][0x380] ;  /* 0x00007000ff0877ac */ /* 0x000e220008000c00 */
[----:B------:R-:W-:Y:S01]  /*00e0*/  IMAD R0, R3, UR6, R0 ;  /* 0x0000000603007c24 */ /* 0x000fe2000f8e0200 */
[----:B------:R-:W1:Y:S03]  /*00f0*/  LDCU.64 UR4, c[0x0][0x358] ;  /* 0x00006b00ff0477ac */ /* 0x000e660008000a00 */
[----:B------:R-:W-:-:S05]  /*0100*/  IMAD R3, R0, 0x3, RZ ;  /* 0x0000000300037824 */ /* 0x000fca00078e02ff */
[----:B0-----:R-:W-:-:S04]  /*0110*/  IADD3 R2, P0, PT, R3, UR10, RZ ;  /* 0x0000000a03027c10 */ /* 0x001fc8000ff1e0ff */
[----:B------:R-:W-:-:S05]  /*0120*/  LEA.HI.X.SX32 R3, R3, UR11, 0x1, P0 ;  /* 0x0000000b03037c11 */ /* 0x000fca00080f0eff */
[----:B-1----:R-:W2:Y:S04]  /*0130*/  LDG.E.U8 R5, desc[UR4][R2.64+0x1] ;  /* 0x0000010402057981 */ /* 0x002ea8000c1e1100 */
[----:B------:R-:W3:Y:S04]  /*0140*/  LDG.E.U8 R4, desc[UR4][R2.64] ;  /* 0x0000000402047981 */ /* 0x000ee8000c1e1100 */
[----:B------:R-:W4:Y:S01]  /*0150*/  LDG.E.U8 R6, desc[UR4][R2.64+0x2] ;  /* 0x0000020402067981 */ /* 0x000f22000c1e1100 */
[----:B--2---:R-:W-:Y:S02]  /*0160*/  I2FP.F32.U32 R5, R5 ;  /* 0x0000000500057245 */ /* 0x004fe40000201000 */
[----:B---3--:R-:W-:-:S03]  /*0170*/  I2FP.F32.U32 R4, R4 ;  /* 0x0000000400047245 */ /* 0x008fc60000201000 */
[----:B------:R-:W-:Y:S01]  /*0180*/  FMUL R5, R5, 0.72000002861022949219 ;  /* 0x3f3851ec05057820 */ /* 0x000fe20000400000 */
[----:B----4-:R-:W-:-:S03]  /*0190*/  I2FP.F32.U32 R7, R6 ;  /* 0x0000000600077245 */ /* 0x010fc60000201000 */
[----:B------:R-:W-:-:S04]  /*01a0*/  FFMA R4, R4, 0.20999999344348907471, R5 ;  /* 0x3e570a3d04047823 */ /* 0x000fc80000000005 */
[----:B------:R-:W-:Y:S01]  /*01b0*/  FFMA R7, R7, 0.070000000298023223877, R4 ;  /* 0x3d8f5c2907077823 */ /* 0x000fe20000000004 */
[----:B------:R-:W-:-:S04]  /*01c0*/  IADD3 R4, P0, PT, R0, UR8, RZ ;  /* 0x0000000800047c10 */ /* 0x000fc8000ff1e0ff */
[----:B------:R-:W-:Y:S01]  /*01d0*/  LEA.HI.X.SX32 R5, R0, UR9, 0x1, P0 ;  /* 0x0000000900057c11 */ /* 0x000fe200080f0eff */
[----:B------:R-:W0:Y:S04]  /*01e0*/  F2I.U32.TRUNC.NTZ R7, R7 ;  /* 0x0000000700077305 */ /* 0x000e28000020f000 */
[----:B0-----:R-:W-:Y:S01]  /*01f0*/  STG.E.U8 desc[UR4][R4.64], R7 ;  /* 0x0000000704007986 */ /* 0x001fe2000c101104 */
[----:B------:R-:W-:Y:S05]  /*0200*/  EXIT ;  /* 0x000000000000794d */ /* 0x000fea0003800000 */
.L_x_0:
[----:B------:R-:W-:-:S00]  /*0210*/  BRA `(.L_x_0) ;  /* 0xfffffffc00fc7947 */ /* 0x000fc0000383ffff */
[----:B------:R-:W-:-:S00]  /*0220*/  NOP ;  /* 0x0000000000007918 */ /* 0x000fc00000000000 */
        /* <DEDUP_REMOVED lines=13> */
.L_x_1:


//--------------------- .nv.shared.reserved.0     --------------------------
	.section	.nv.shared.reserved.0,"aw",@nobits
	.weak		__nv_reservedSMEM_offset_0_alias
	.size		__nv_reservedSMEM_offset_0_alias, 0, 64
	.other		__nv_reservedSMEM_offset_0_alias,@"STO_CUDA_RESERVED_SHARED STV_DEFAULT"
__nv_reservedSMEM_offset_0_alias:
	.zero		0
	.zero		64


//--------------------- .nv.constant0._Z9rgbtograyPhS_ii --------------------------
	.section	.nv.constant0._Z9rgbtograyPhS_ii,"a",@progbits
	.sectionflags	@""
	.align	4
.nv.constant0._Z9rgbtograyPhS_ii:
	.zero		920


//--------------------- SYMBOLS --------------------------

	.type		.nv.reservedSmem.offset0,@object
	.size		.nv.reservedSmem.offset0,0x4
